	.headerflags	@"EF_CUDA_TEXMODE_UNIFIED EF_CUDA_64BIT_ADDRESS EF_CUDA_ACCELERATORS EF_CUDA_SM90 EF_CUDA_VIRTUAL_SM(EF_CUDA_SM90)"
	.elftype	@"ET_EXEC"


//--------------------- .nv.info                  --------------------------
	.section	.nv.info,"",@"SHT_CUDA_INFO"
	.align	4


	//----- nvinfo : EIATTR_REGCOUNT
	.align		4
        /*0000*/ 	.byte	0x04, 0x2f
        /*0002*/ 	.short	(.L_1 - .L_0)
	.align		4
.L_0:
        /*0004*/ 	.word	index@(triton_poi_fused_convolution_div_relu_sub_4)
        /*0008*/ 	.word	0x0000001e


	//----- nvinfo : EIATTR_MIN_STACK_SIZE
	.align		4
.L_1:
        /*000c*/ 	.byte	0x04, 0x12
        /*000e*/ 	.short	(.L_3 - .L_2)
	.align		4
.L_2:
        /*0010*/ 	.word	index@(triton_poi_fused_convolution_div_relu_sub_4)
        /*0014*/ 	.word	0x00000000


	//----- nvinfo : EIATTR_FRAME_SIZE
	.align		4
.L_3:
        /*0018*/ 	.byte	0x04, 0x11
        /*001a*/ 	.short	(.L_5 - .L_4)
	.align		4
.L_4:
        /*001c*/ 	.word	index@(triton_poi_fused_convolution_div_relu_sub_4)
        /*0020*/ 	.word	0x00000000


	//----- nvinfo : EIATTR_MIN_STACK_SIZE
	.align		4
.L_5:
        /*0024*/ 	.byte	0x04, 0x12
        /*0026*/ 	.short	(.L_7 - .L_6)
	.align		4
.L_6:
        /*0028*/ 	.word	index@(triton_poi_fused_convolution_div_relu_sub_4)
        /*002c*/ 	.word	0x00000000
.L_7:


//--------------------- .nv.info.triton_poi_fused_convolution_div_relu_sub_4 --------------------------
	.section	.nv.info.triton_poi_fused_convolution_div_relu_sub_4,"",@"SHT_CUDA_INFO"
	.sectionflags	@""
	.align	4


	//----- nvinfo : EIATTR_CUDA_API_VERSION
	.align		4
        /*0000*/ 	.byte	0x04, 0x37
        /*0002*/ 	.short	(.L_9 - .L_8)
.L_8:
        /*0004*/ 	.word	0x0000007c


	//----- nvinfo : EIATTR_KPARAM_INFO
	.align		4
.L_9:
        /*0008*/ 	.byte	0x04, 0x17
        /*000a*/ 	.short	(.L_11 - .L_10)
.L_10:
        /*000c*/ 	.word	0x00000000
        /*0010*/ 	.short	0x0004
        /*0012*/ 	.short	0x001c
        /*0014*/ 	.byte	0x00, 0xf0, 0x11, 0x00


	//----- nvinfo : EIATTR_KPARAM_INFO
	.align		4
.L_11:
        /*0018*/ 	.byte	0x04, 0x17
        /*001a*/ 	.short	(.L_13 - .L_12)
.L_12:
        /*001c*/ 	.word	0x00000000
        /*0020*/ 	.short	0x0003
        /*0022*/ 	.short	0x0018
        /*0024*/ 	.byte	0x00, 0xf0, 0x11, 0x00


	//----- nvinfo : EIATTR_KPARAM_INFO
	.align		4
.L_13:
        /*0028*/ 	.byte	0x04, 0x17
        /*002a*/ 	.short	(.L_15 - .L_14)
.L_14:
        /*002c*/ 	.word	0x00000000
        /*0030*/ 	.short	0x0002
        /*0032*/ 	.short	0x0010
        /*0034*/ 	.byte	0x00, 0xf4, 0x21, 0x00


	//----- nvinfo : EIATTR_KPARAM_INFO
	.align		4
.L_15:
        /*0038*/ 	.byte	0x04, 0x17
        /*003a*/ 	.short	(.L_17 - .L_16)
.L_16:
        /*003c*/ 	.word	0x00000000
        /*0040*/ 	.short	0x0001
        /*0042*/ 	.short	0x0008
        /*0044*/ 	.byte	0x00, 0xf4, 0x21, 0x00


	//----- nvinfo : EIATTR_KPARAM_INFO
	.align		4
.L_17:
        /*0048*/ 	.byte	0x04, 0x17
        /*004a*/ 	.short	(.L_19 - .L_18)
.L_18:
        /*004c*/ 	.word	0x00000000
        /*0050*/ 	.short	0x0000
        /*0052*/ 	.short	0x0000
        /*0054*/ 	.byte	0x00, 0xf4, 0x21, 0x00


	//----- nvinfo : EIATTR_SPARSE_MMA_MASK
	.align		4
.L_19:
        /*0058*/ 	.byte	0x03, 0x50
        /*005a*/ 	.short	0x0000


	//----- nvinfo : EIATTR_MAXREG_COUNT
	.align		4
        /*005c*/ 	.byte	0x03, 0x1b
        /*005e*/ 	.short	0x00ff


	//----- nvinfo : EIATTR_EXIT_INSTR_OFFSETS
	.align		4
        /*0060*/ 	.byte	0x04, 0x1c
        /*0062*/ 	.short	(.L_21 - .L_20)


	//   ....[0]....
.L_20:
        /*0064*/ 	.word	0x000006e0


	//   ....[1]....
        /*0068*/ 	.word	0x00000760


	//----- nvinfo : EIATTR_REQNTID
	.align		4
.L_21:
        /*006c*/ 	.byte	0x04, 0x10
        /*006e*/ 	.short	(.L_23 - .L_22)
.L_22:
        /*0070*/ 	.word	0x00000080
        /*0074*/ 	.word	0x00000001
        /*0078*/ 	.word	0x00000001


	//----- nvinfo : EIATTR_CBANK_PARAM_SIZE
	.align		4
.L_23:
        /*007c*/ 	.byte	0x03, 0x19
        /*007e*/ 	.short	0x0020


	//----- nvinfo : EIATTR_PARAM_CBANK
	.align		4
        /*0080*/ 	.byte	0x04, 0x0a
        /*0082*/ 	.short	(.L_25 - .L_24)
	.align		4
.L_24:
        /*0084*/ 	.word	index@(.nv.constant0.triton_poi_fused_convolution_div_relu_sub_4)
        /*0088*/ 	.short	0x0210
        /*008a*/ 	.short	0x0020


	//----- nvinfo : EIATTR_SW_WAR
	.align		4
.L_25:
        /*008c*/ 	.byte	0x04, 0x36
        /*008e*/ 	.short	(.L_27 - .L_26)
.L_26:
        /*0090*/ 	.word	0x00000008
.L_27:


//--------------------- .nv.callgraph             --------------------------
	.section	.nv.callgraph,"",@"SHT_CUDA_CALLGRAPH"
	.align	4
	.sectionentsize	8
	.align		4
        /*0000*/ 	.word	0x00000000
	.align		4
        /*0004*/ 	.word	0xffffffff
	.align		4
        /*0008*/ 	.word	0x00000000
	.align		4
        /*000c*/ 	.word	0xfffffffe
	.align		4
        /*0010*/ 	.word	0x00000000
	.align		4
        /*0014*/ 	.word	0xfffffffd
	.align		4
        /*0018*/ 	.word	0x00000000
	.align		4
        /*001c*/ 	.word	0xfffffffc


//--------------------- .text.triton_poi_fused_convolution_div_relu_sub_4 --------------------------
	.section	.text.triton_poi_fused_convolution_div_relu_sub_4,"ax",@progbits
	.sectionflags	@"SHF_BARRIERS=1"
	.align	128
        .global         triton_poi_fused_convolution_div_relu_sub_4
        .type           triton_poi_fused_convolution_div_relu_sub_4,@function
        .size           triton_poi_fused_convolution_div_relu_sub_4,(.L_x_1 - triton_poi_fused_convolution_div_relu_sub_4)
        .other          triton_poi_fused_convolution_div_relu_sub_4,@"STO_CUDA_ENTRY STV_DEFAULT"
triton_poi_fused_convolution_div_relu_sub_4:
.text.triton_poi_fused_convolution_div_relu_sub_4:
[----:B------:R-:W0:Y:S01]  /*0000*/  LDC R1, c[0x0][0x28] ;  /* 0x00000a00ff017b82 */ /* 0x000e220000000800 */
[----:B------:R-:W1:Y:S07]  /*0010*/  S2R R0, SR_CTAID.Y ;  /* 0x0000000000007919 */ /* 0x000e6e0000002600 */
[----:B------:R-:W2:Y:S01]  /*0020*/  LDC.64 R20, c[0x0][0x210] ;  /* 0x00008400ff147b82 */ /* 0x000ea20000000a00 */
[----:B------:R-:W-:Y:S02]  /*0030*/  CS2R R10, SRZ ;  /* 0x00000000000a7805 */ /* 0x000fe4000001ff00 */
[----:B------:R-:W-:Y:S01]  /*0040*/  CS2R R12, SRZ ;  /* 0x00000000000c7805 */ /* 0x000fe2000001ff00 */
[----:B------:R-:W3:Y:S01]  /*0050*/  S2R R18, SR_TID.X ;  /* 0x0000000000127919 */ /* 0x000ee20000002100 */
[----:B------:R-:W-:Y:S01]  /*0060*/  CS2R R14, SRZ ;  /* 0x00000000000e7805 */ /* 0x000fe2000001ff00 */
[----:B------:R-:W-:Y:S01]  /*0070*/  ULDC.64 UR6, c[0x0][0x208] ;  /* 0x0000820000067ab9 */ /* 0x000fe20000000a00 */
[----:B------:R-:W4:Y:S01]  /*0080*/  S2R R16, SR_CTAID.X ;  /* 0x0000000000107919 */ /* 0x000f220000002500 */
[----:B------:R-:W5:Y:S01]  /*0090*/  LDC.64 R4, c[0x0][0x218] ;  /* 0x00008600ff047b82 */ /* 0x000f620000000a00 */
[----:B-1----:R-:W-:-:S02]  /*00a0*/  IMAD.SHL.U32 R0, R0, 0x20, RZ ;  /* 0x0000002000007824 */ /* 0x002fc400078e00ff */
[----:B---3--:R-:W-:Y:S01]  /*00b0*/  IMAD.SHL.U32 R17, R18, 0x4, RZ ;  /* 0x0000000412117824 */ /* 0x008fe200078e00ff */
[----:B------:R-:W-:Y:S01]  /*00c0*/  SHF.R.U32.HI R19, RZ, 0x3, R18 ;  /* 0x00000003ff137819 */ /* 0x000fe20000011612 */
[----:B----4-:R-:W-:-:S03]  /*00d0*/  IMAD.SHL.U32 R16, R16, 0x20, RZ ;  /* 0x0000002010107824 */ /* 0x010fc600078e00ff */
[----:B------:R-:W-:Y:S02]  /*00e0*/  LOP3.LUT R2, R0, 0x1c, R17, 0xf8, !PT ;  /* 0x0000001c00027812 */ /* 0x000fe400078ef811 */
[----:B------:R-:W-:Y:S02]  /*00f0*/  SGXT.U32 R19, R19, 0x4 ;  /* 0x000000041313781a */ /* 0x000fe40000000000 */
[----:B------:R-:W-:Y:S02]  /*0100*/  SHF.R.S32.HI R3, RZ, 0x1f, R2 ;  /* 0x0000001fff037819 */ /* 0x000fe40000011402 */
[----:B------:R-:W-:Y:S02]  /*0110*/  ISETP.GE.AND P0, PT, R2, 0x100, PT ;  /* 0x000001000200780c */ /* 0x000fe40003f06270 */
[----:B------:R-:W-:-:S04]  /*0120*/  LEA.HI R3, R3, R2, RZ, 0x6 ;  /* 0x0000000203037211 */ /* 0x000fc800078f30ff */
[C---:B------:R-:W-:Y:S01]  /*0130*/  LOP3.LUT R7, R3.reuse, 0xffffffc0, RZ, 0xc0, !PT ;  /* 0xffffffc003077812 */ /* 0x040fe200078ec0ff */
[----:B------:R-:W-:-:S04]  /*0140*/  IMAD.SHL.U32 R3, R3, 0x1000, RZ ;  /* 0x0000100003037824 */ /* 0x000fc800078e00ff */
[----:B------:R-:W-:Y:S01]  /*0150*/  IMAD.IADD R7, R2, 0x1, -R7 ;  /* 0x0000000102077824 */ /* 0x000fe200078e0a07 */
[----:B------:R-:W-:Y:S02]  /*0160*/  LOP3.LUT R6, R3, 0xfffc0000, RZ, 0xc0, !PT ;  /* 0xfffc000003067812 */ /* 0x000fe400078ec0ff */
[----:B------:R-:W-:Y:S01]  /*0170*/  LOP3.LUT R3, R16, R19, RZ, 0xfc, !PT ;  /* 0x0000001310037212 */ /* 0x000fe200078efcff */
[----:B-----5:R-:W-:Y:S01]  /*0180*/  IMAD.WIDE R22, R7, 0x4, R4 ;  /* 0x0000000407167825 */ /* 0x020fe200078e0204 */
[----:B------:R-:W-:-:S03]  /*0190*/  CS2R R4, SRZ ;  /* 0x0000000000047805 */ /* 0x000fc6000001ff00 */
[----:B------:R-:W-:Y:S01]  /*01a0*/  IMAD.IADD R8, R7, 0x1, R6 ;  /* 0x0000000107087824 */ /* 0x000fe200078e0206 */
[----:B------:R-:W-:-:S03]  /*01b0*/  LOP3.LUT R6, R16, 0x10, R19, 0xfe, !PT ;  /* 0x0000001010067812 */ /* 0x000fc600078efe13 */
[--C-:B------:R-:W-:Y:S02]  /*01c0*/  IMAD R3, R3, 0x40, R8.reuse ;  /* 0x0000004003037824 */ /* 0x100fe400078e0208 */
[----:B------:R-:W-:Y:S01]  /*01d0*/  IMAD R9, R6, 0x40, R8 ;  /* 0x0000004006097824 */ /* 0x000fe200078e0208 */
[----:B------:R-:W-:Y:S01]  /*01e0*/  CS2R R6, SRZ ;  /* 0x0000000000067805 */ /* 0x000fe2000001ff00 */
[----:B--2---:R-:W-:-:S04]  /*01f0*/  IMAD.WIDE R2, R3, 0x4, R20 ;  /* 0x0000000403027825 */ /* 0x004fc800078e0214 */
[----:B------:R-:W-:Y:S01]  /*0200*/  IMAD.WIDE R20, R9, 0x4, R20 ;  /* 0x0000000409147825 */ /* 0x000fe200078e0214 */
[----:B------:R-:W-:Y:S01]  /*0210*/  CS2R R8, SRZ ;  /* 0x0000000000087805 */ /* 0x000fe2000001ff00 */
[----:B------:R-:W2:Y:S04]  /*0220*/  @!P0 LDG.E.EL.128 R12, desc[UR6][R2.64] ;  /* 0x00000006020c8981 */ /* 0x000ea8000c2e1d00 */
[----:B------:R1:W3:Y:S04]  /*0230*/  @!P0 LDG.E.EL.128 R4, desc[UR6][R20.64] ;  /* 0x0000000614048981 */ /* 0x0002e8000c2e1d00 */
[----:B------:R4:W3:Y:S01]  /*0240*/  @!P0 LDG.E.EL.128 R8, desc[UR6][R22.64] ;  /* 0x0000000616088981 */ /* 0x0008e2000c2e1d00 */
[----:B------:R-:W5:Y:S01]  /*0250*/  S2UR UR5, SR_CgaCtaId ;  /* 0x00000000000579c3 */ /* 0x000f620000008800 */
[----:B------:R-:W-:Y:S01]  /*0260*/  IMAD.SHL.U32 R24, R18, 0x80, RZ ;  /* 0x0000008012187824 */ /* 0x000fe200078e00ff */
[----:B------:R-:W-:-:S04]  /*0270*/  UMOV UR4, 0x400 ;  /* 0x0000040000047882 */ /* 0x000fc80000000000 */
[----:B------:R-:W-:-:S04]  /*0280*/  LOP3.LUT R24, R24, 0x380, RZ, 0xc0, !PT ;  /* 0x0000038018187812 */ /* 0x000fc800078ec0ff */
[C---:B------:R-:W-:Y:S02]  /*0290*/  LOP3.LUT R26, R24.reuse, 0x20, RZ, 0xfc, !PT ;  /* 0x00000020181a7812 */ /* 0x040fe400078efcff */
[C---:B------:R-:W-:Y:S02]  /*02a0*/  LOP3.LUT R27, R24.reuse, 0x40, RZ, 0xfc, !PT ;  /* 0x00000040181b7812 */ /* 0x040fe400078efcff */
[C---:B------:R-:W-:Y:S02]  /*02b0*/  LOP3.LUT R25, R24.reuse, R19, RZ, 0xfc, !PT ;  /* 0x0000001318197212 */ /* 0x040fe400078efcff */
[----:B-1----:R-:W-:Y:S01]  /*02c0*/  LOP3.LUT R21, R24, 0x60, RZ, 0xfc, !PT ;  /* 0x0000006018157812 */ /* 0x002fe200078efcff */
[----:B0----5:R-:W-:Y:S01]  /*02d0*/  UPRMT UR4, UR5, 0x654, UR4 ;  /* 0x0000065405047896 */ /* 0x021fe20008000004 */
[----:B------:R-:W-:-:S05]  /*02e0*/  SHF.R.U32.HI R18, RZ, 0x1, R18 ;  /* 0x00000001ff127819 */ /* 0x000fca0000011612 */
[----:B------:R-:W-:Y:S02]  /*02f0*/  LEA.HI R24, R24, UR4, RZ, 0x1d ;  /* 0x0000000418187c11 */ /* 0x000fe4000f8fe8ff */
[----:B------:R-:W-:Y:S02]  /*0300*/  LEA.HI R2, R26, UR4, RZ, 0x1d ;  /* 0x000000041a027c11 */ /* 0x000fe4000f8fe8ff */
[----:B------:R-:W-:Y:S02]  /*0310*/  LEA.HI R20, R27, UR4, RZ, 0x1d ;  /* 0x000000041b147c11 */ /* 0x000fe4000f8fe8ff */
[----:B----4-:R-:W-:Y:S01]  /*0320*/  LEA.HI R22, R21, UR4, RZ, 0x1d ;  /* 0x0000000415167c11 */ /* 0x010fe2000f8fe8ff */
[C---:B------:R-:W-:Y:S01]  /*0330*/  IMAD R3, R25.reuse, 0x4, R24 ;  /* 0x0000000419037824 */ /* 0x040fe200078e0218 */
[----:B------:R-:W-:Y:S01]  /*0340*/  LOP3.LUT R18, R18, 0x3c, RZ, 0xc0, !PT ;  /* 0x0000003c12127812 */ /* 0x000fe200078ec0ff */
[C---:B------:R-:W-:Y:S02]  /*0350*/  IMAD R2, R25.reuse, 0x4, R2 ;  /* 0x0000000419027824 */ /* 0x040fe400078e0202 */
[----:B------:R-:W-:-:S02]  /*0360*/  IMAD R21, R25, 0x4, R20 ;  /* 0x0000000419157824 */ /* 0x000fc400078e0214 */
[----:B------:R-:W-:Y:S02]  /*0370*/  IMAD R20, R25, 0x4, R22 ;  /* 0x0000000419147824 */ /* 0x000fe400078e0216 */
[----:B------:R-:W-:Y:S01]  /*0380*/  VIADD R23, R18, UR4 ;  /* 0x0000000412177c36 */ /* 0x000fe20008000000 */
[----:B------:R-:W-:Y:S02]  /*0390*/  LOP3.LUT R16, R16, 0x1c, R17, 0xf8, !PT ;  /* 0x0000001c10107812 */ /* 0x000fe400078ef811 */
[C---:B---3--:R-:W-:Y:S01]  /*03a0*/  FSETP.GEU.AND P0, PT, R8.reuse, -R4, PT ;  /* 0x800000040800720b */ /* 0x048fe20003f0e000 */
[C---:B------:R-:W-:Y:S01]  /*03b0*/  FADD R4, R8.reuse, R4 ;  /* 0x0000000408047221 */ /* 0x040fe20000000000 */
[C---:B--2---:R-:W-:Y:S01]  /*03c0*/  FSETP.GEU.AND P6, PT, R8.reuse, -R12, PT ;  /* 0x8000000c0800720b */ /* 0x044fe20003fce000 */
[----:B------:R-:W-:Y:S01]  /*03d0*/  FADD R8, R8, R12 ;  /* 0x0000000c08087221 */ /* 0x000fe20000000000 */
[C---:B------:R-:W-:Y:S01]  /*03e0*/  FSETP.GEU.AND P1, PT, R9.reuse, -R5, PT ;  /* 0x800000050900720b */ /* 0x040fe20003f2e000 */
[C---:B------:R-:W-:Y:S01]  /*03f0*/  FADD R5, R9.reuse, R5 ;  /* 0x0000000509057221 */ /* 0x040fe20000000000 */
[C---:B------:R-:W-:Y:S01]  /*0400*/  FSETP.GEU.AND P2, PT, R9.reuse, -R13, PT ;  /* 0x8000000d0900720b */ /* 0x040fe20003f4e000 */
[----:B------:R-:W-:Y:S01]  /*0410*/  FADD R9, R9, R13 ;  /* 0x0000000d09097221 */ /* 0x000fe20000000000 */
[C---:B------:R-:W-:Y:S01]  /*0420*/  FSETP.GEU.AND P3, PT, R10.reuse, -R6, PT ;  /* 0x800000060a00720b */ /* 0x040fe20003f6e000 */
[C---:B------:R-:W-:Y:S01]  /*0430*/  FADD R6, R10.reuse, R6 ;  /* 0x000000060a067221 */ /* 0x040fe20000000000 */
[C---:B------:R-:W-:Y:S01]  /*0440*/  FSETP.GEU.AND P4, PT, R10.reuse, -R14, PT ;  /* 0x8000000e0a00720b */ /* 0x040fe20003f8e000 */
[----:B------:R-:W-:Y:S01]  /*0450*/  FADD R10, R10, R14 ;  /* 0x0000000e0a0a7221 */ /* 0x000fe20000000000 */
[C---:B------:R-:W-:Y:S01]  /*0460*/  FSETP.GEU.AND P5, PT, R11.reuse, -R15, PT ;  /* 0x8000000f0b00720b */ /* 0x040fe20003fae000 */
[----:B------:R-:W-:Y:S01]  /*0470*/  FADD R15, R11, R15 ;  /* 0x0000000f0b0f7221 */ /* 0x000fe20000000000 */
[----:B------:R-:W-:-:S02]  /*0480*/  FSEL R8, R8, RZ, P6 ;  /* 0x000000ff08087208 */ /* 0x000fc40003000000 */
[C---:B------:R-:W-:Y:S01]  /*0490*/  FSETP.GEU.AND P6, PT, R11.reuse, -R7, PT ;  /* 0x800000070b00720b */ /* 0x040fe20003fce000 */
[----:B------:R-:W-:Y:S01]  /*04a0*/  FADD R7, R11, R7 ;  /* 0x000000070b077221 */ /* 0x000fe20000000000 */
[----:B------:R-:W-:Y:S02]  /*04b0*/  FSEL R9, R9, RZ, P2 ;  /* 0x000000ff09097208 */ /* 0x000fe40001000000 */
[----:B------:R-:W-:Y:S02]  /*04c0*/  FSEL R12, R10, RZ, P4 ;  /* 0x000000ff0a0c7208 */ /* 0x000fe40002000000 */
[----:B------:R-:W-:Y:S01]  /*04d0*/  FSEL R15, R15, RZ, P5 ;  /* 0x000000ff0f0f7208 */ /* 0x000fe20002800000 */
[----:B------:R-:W-:Y:S01]  /*04e0*/  STS [R3], R8 ;  /* 0x0000000803007388 */ /* 0x000fe20000000800 */
[----:B------:R-:W-:Y:S02]  /*04f0*/  FSEL R14, R4, RZ, P0 ;  /* 0x000000ff040e7208 */ /* 0x000fe40000000000 */
[----:B------:R-:W-:Y:S01]  /*0500*/  FSEL R11, R5, RZ, P1 ;  /* 0x000000ff050b7208 */ /* 0x000fe20000800000 */
[----:B------:R0:W-:Y:S01]  /*0510*/  STS [R2+0x80], R9 ;  /* 0x0000800902007388 */ /* 0x0001e20000000800 */
[----:B------:R-:W-:-:S02]  /*0520*/  FSEL R18, R6, RZ, P3 ;  /* 0x000000ff06127208 */ /* 0x000fc40001800000 */
[----:B------:R-:W-:Y:S01]  /*0530*/  FSEL R13, R7, RZ, P6 ;  /* 0x000000ff070d7208 */ /* 0x000fe20003000000 */
[----:B------:R-:W-:Y:S04]  /*0540*/  STS [R21+0x100], R12 ;  /* 0x0001000c15007388 */ /* 0x000fe80000000800 */
[----:B------:R-:W-:Y:S01]  /*0550*/  STS [R20+0x180], R15 ;  /* 0x0001800f14007388 */ /* 0x000fe20000000800 */
[----:B------:R-:W-:Y:S01]  /*0560*/  LOP3.LUT R10, R17, 0x1fc, RZ, 0xc0, !PT ;  /* 0x000001fc110a7812 */ /* 0x000fe200078ec0ff */
[----:B0-----:R-:W0:Y:S02]  /*0570*/  LDC.64 R8, c[0x0][0x220] ;  /* 0x00008800ff087b82 */ /* 0x001e240000000a00 */
[----:B------:R1:W-:Y:S04]  /*0580*/  STS [R3+0x40], R14 ;  /* 0x0000400e03007388 */ /* 0x0003e80000000800 */
[----:B------:R0:W-:Y:S04]  /*0590*/  STS [R2+0xc0], R11 ;  /* 0x0000c00b02007388 */ /* 0x0001e80000000800 */
[----:B------:R-:W-:Y:S04]  /*05a0*/  STS [R21+0x140], R18 ;  /* 0x0001401215007388 */ /* 0x000fe80000000800 */
[----:B------:R-:W-:Y:S01]  /*05b0*/  STS [R20+0x1c0], R13 ;  /* 0x0001c00d14007388 */ /* 0x000fe20000000800 */
[----:B------:R-:W-:Y:S01]  /*05c0*/  IMAD R23, R10, 0x4, R23 ;  /* 0x000000040a177824 */ /* 0x000fe200078e0217 */
[----:B------:R-:W-:Y:S01]  /*05d0*/  BAR.SYNC.DEFER_BLOCKING 0x0 ;  /* 0x0000000000007b1d */ /* 0x000fe20000010000 */
[----:B-1----:R-:W-:-:S05]  /*05e0*/  LOP3.LUT R3, R0, R19, RZ, 0xfc, !PT ;  /* 0x0000001300037212 */ /* 0x002fca00078efcff */
[----:B------:R-:W-:Y:S04]  /*05f0*/  LDS R4, [R23] ;  /* 0x0000000017047984 */ /* 0x000fe80000000800 */
[----:B------:R-:W-:Y:S04]  /*0600*/  LDS R5, [R23+0x4] ;  /* 0x0000040017057984 */ /* 0x000fe80000000800 */
[----:B------:R-:W-:Y:S04]  /*0610*/  LDS R6, [R23+0x8] ;  /* 0x0000080017067984 */ /* 0x000fe80000000800 */
[----:B------:R-:W1:Y:S01]  /*0620*/  LDS R7, [R23+0xc] ;  /* 0x00000c0017077984 */ /* 0x000e620000000800 */
[----:B------:R-:W-:-:S02]  /*0630*/  LOP3.LUT R0, R0, 0x10, R19, 0xfe, !PT ;  /* 0x0000001000007812 */ /* 0x000fc400078efe13 */
[----:B------:R-:W-:Y:S02]  /*0640*/  LOP3.LUT R12, R10, 0x200, RZ, 0xfc, !PT ;  /* 0x000002000a0c7812 */ /* 0x000fe400078efcff */
[C---:B------:R-:W-:Y:S02]  /*0650*/  ISETP.GE.AND P1, PT, R3.reuse, 0x100, PT ;  /* 0x000001000300780c */ /* 0x040fe40003f26270 */
[----:B------:R-:W-:Y:S01]  /*0660*/  ISETP.GE.AND P0, PT, R0, 0x100, PT ;  /* 0x000001000000780c */ /* 0x000fe20003f06270 */
[----:B------:R-:W-:Y:S01]  /*0670*/  IMAD R3, R3, 0x1000, R16 ;  /* 0x0000100003037824 */ /* 0x000fe200078e0210 */
[----:B------:R-:W-:-:S03]  /*0680*/  SHF.R.U32.HI R12, RZ, 0x3, R12 ;  /* 0x00000003ff0c7819 */ /* 0x000fc6000001160c */
[----:B0-----:R-:W-:Y:S01]  /*0690*/  IMAD.WIDE R2, R3, 0x4, R8 ;  /* 0x0000000403027825 */ /* 0x001fe200078e0208 */
[----:B------:R-:W-:-:S05]  /*06a0*/  LOP3.LUT R12, R12, 0x7c, RZ, 0xc0, !PT ;  /* 0x0000007c0c0c7812 */ /* 0x000fca00078ec0ff */
[----:B------:R-:W-:-:S04]  /*06b0*/  VIADD R11, R12, UR4 ;  /* 0x000000040c0b7c36 */ /* 0x000fc80008000000 */
[----:B------:R-:W-:Y:S01]  /*06c0*/  IMAD R11, R10, 0x4, R11 ;  /* 0x000000040a0b7824 */ /* 0x000fe200078e020b */
[----:B-1----:R0:W-:Y:S02]  /*06d0*/  @!P1 STG.E.128 desc[UR6][R2.64], R4 ;  /* 0x0000000402009986 */ /* 0x0021e4000c101d06 */
[----:B0-----:R-:W-:Y:S05]  /*06e0*/  @P0 EXIT ;  /* 0x000000000000094d */ /* 0x001fea0003800000 */
[----:B0-----:R-:W-:Y:S01]  /*06f0*/  LDS R4, [R11+0x800] ;  /* 0x000800000b047984 */ /* 0x001fe20000000800 */
[----:B------:R-:W-:-:S03]  /*0700*/  IMAD R3, R0, 0x1000, R16 ;  /* 0x0000100000037824 */ /* 0x000fc600078e0210 */
[----:B------:R-:W-:Y:S01]  /*0710*/  LDS R5, [R11+0x804] ;  /* 0x000804000b057984 */ /* 0x000fe20000000800 */
[----:B------:R-:W-:-:S03]  /*0720*/  IMAD.WIDE R8, R3, 0x4, R8 ;  /* 0x0000000403087825 */ /* 0x000fc600078e0208 */
[----:B------:R-:W-:Y:S04]  /*0730*/  LDS R6, [R11+0x808] ;  /* 0x000808000b067984 */ /* 0x000fe80000000800 */
[----:B------:R-:W0:Y:S04]  /*0740*/  LDS R7, [R11+0x80c] ;  /* 0x00080c000b077984 */ /* 0x000e280000000800 */
[----:B0-----:R-:W-:Y:S01]  /*0750*/  STG.E.128 desc[UR6][R8.64], R4 ;  /* 0x0000000408007986 */ /* 0x001fe2000c101d06 */
[----:B------:R-:W-:Y:S05]  /*0760*/  EXIT ;  /* 0x000000000000794d */ /* 0x000fea0003800000 */
.L_x_0:
[----:B------:R-:W-:-:S00]  /*0770*/  BRA `(.L_x_0) ;  /* 0xfffffffc00fc7947 */ /* 0x000fc0000383ffff */
[----:B------:R-:W-:-:S00]  /*0780*/  NOP ;  /* 0x0000000000007918 */ /* 0x000fc00000000000 */
[----:B------:R-:W-:-:S00]  /*0790*/  NOP ;  /* 0x0000000000007918 */ /* 0x000fc00000000000 */
[----:B------:R-:W-:-:S00]  /*07a0*/  NOP ;  /* 0x0000000000007918 */ /* 0x000fc00000000000 */
[----:B------:R-:W-:-:S00]  /*07b0*/  NOP ;  /* 0x0000000000007918 */ /* 0x000fc00000000000 */
[----:B------:R-:W-:-:S00]  /*07c0*/  NOP ;  /* 0x0000000000007918 */ /* 0x000fc00000000000 */
[----:B------:R-:W-:-:S00]  /*07d0*/  NOP ;  /* 0x0000000000007918 */ /* 0x000fc00000000000 */
[----:B------:R-:W-:-:S00]  /*07e0*/  NOP ;  /* 0x0000000000007918 */ /* 0x000fc00000000000 */
[----:B------:R-:W-:-:S00]  /*07f0*/  NOP ;  /* 0x0000000000007918 */ /* 0x000fc00000000000 */
.L_x_1:


//--------------------- .nv.shared.triton_poi_fused_convolution_div_relu_sub_4 --------------------------
	.section	.nv.shared.triton_poi_fused_convolution_div_relu_sub_4,"aw",@nobits
	.sectionflags	@""
	.align	16
	.zero		1024


//--------------------- .nv.constant0.triton_poi_fused_convolution_div_relu_sub_4 --------------------------
	.section	.nv.constant0.triton_poi_fused_convolution_div_relu_sub_4,"a",@progbits
	.sectionflags	@""
	.align	4
.nv.constant0.triton_poi_fused_convolution_div_relu_sub_4:
	.zero		560
